//
// Generated by NVIDIA NVVM Compiler
//
// Compiler Build ID: CL-36424714
// Cuda compilation tools, release 13.0, V13.0.88
// Based on NVVM 20.0.0
//

.version 9.0
.target sm_100
.address_size 64

	// .globl	_Z6matmulPfS_S_iii

.visible .entry _Z6matmulPfS_S_iii(
	.param .u64 .ptr .align 1 _Z6matmulPfS_S_iii_param_0,
	.param .u64 .ptr .align 1 _Z6matmulPfS_S_iii_param_1,
	.param .u64 .ptr .align 1 _Z6matmulPfS_S_iii_param_2,
	.param .u32 _Z6matmulPfS_S_iii_param_3,
	.param .u32 _Z6matmulPfS_S_iii_param_4,
	.param .u32 _Z6matmulPfS_S_iii_param_5
)
{
	.reg .pred 	%p<14>;
	.reg .b32 	%r<64>;
	.reg .b32 	%f<55>;
	.reg .b64 	%rd<41>;

	ld.param.u64 	%rd6, [_Z6matmulPfS_S_iii_param_0];
	ld.param.u64 	%rd7, [_Z6matmulPfS_S_iii_param_1];
	ld.param.u32 	%r28, [_Z6matmulPfS_S_iii_param_3];
	ld.param.u32 	%r26, [_Z6matmulPfS_S_iii_param_4];
	ld.param.u32 	%r27, [_Z6matmulPfS_S_iii_param_5];
	cvta.to.global.u64 	%rd1, %rd7;
	cvta.to.global.u64 	%rd2, %rd6;
	mov.u32 	%r29, %ctaid.x;
	mul.lo.s32 	%r30, %r28, %r29;
	mov.u32 	%r31, %nctaid.x;
	div.u32 	%r32, %r30, %r31;
	mov.u32 	%r33, %ctaid.y;
	mul.lo.s32 	%r34, %r27, %r33;
	mov.u32 	%r35, %nctaid.y;
	div.u32 	%r36, %r34, %r35;
	mov.u32 	%r37, %ntid.x;
	mul.lo.s32 	%r38, %r31, %r37;
	div.u32 	%r1, %r28, %r38;
	mov.u32 	%r39, %ntid.y;
	mul.lo.s32 	%r40, %r35, %r39;
	div.u32 	%r2, %r27, %r40;
	mov.u32 	%r41, %tid.x;
	mad.lo.s32 	%r56, %r1, %r41, %r32;
	mov.u32 	%r42, %tid.y;
	mad.lo.s32 	%r4, %r2, %r42, %r36;
	setp.lt.s32 	%p1, %r1, 1;
	@%p1 bra 	$L__BB0_5;
	setp.lt.s32 	%p2, %r26, 1;
	@%p2 bra 	$L__BB0_5;
	and.b32  	%r5, %r26, 7;
	and.b32  	%r6, %r26, 2147483640;
	shl.b32 	%r7, %r27, 3;
	add.s64 	%rd3, %rd2, 16;
	add.s32 	%r8, %r56, %r1;
	mul.wide.s32 	%rd34, %r27, 4;
$L__BB0_3:
	setp.gt.s32 	%p3, %r2, 0;
	@%p3 bra 	$L__BB0_6;
$L__BB0_4:
	add.s32 	%r56, %r56, 1;
	setp.lt.s32 	%p13, %r56, %r8;
	@%p13 bra 	$L__BB0_3;
$L__BB0_5:
	ret;
$L__BB0_6:
	mul.lo.s32 	%r11, %r56, %r26;
	mov.u32 	%r57, %r4;
$L__BB0_7:
	ld.param.u64 	%rd40, [_Z6matmulPfS_S_iii_param_2];
	setp.lt.u32 	%p4, %r26, 8;
	mad.lo.s32 	%r44, %r56, %r27, %r57;
	cvta.to.global.u64 	%rd8, %rd40;
	mul.wide.s32 	%rd9, %r44, 4;
	add.s64 	%rd4, %rd8, %rd9;
	ld.global.f32 	%f52, [%rd4];
	mov.b32 	%r62, 0;
	@%p4 bra 	$L__BB0_10;
	and.b32  	%r45, %r26, 2147483640;
	neg.s32 	%r60, %r45;
	mov.u32 	%r58, %r11;
	mov.u32 	%r59, %r57;
$L__BB0_9:
	.pragma "nounroll";
	mul.wide.s32 	%rd10, %r58, 4;
	add.s64 	%rd11, %rd3, %rd10;
	ld.global.f32 	%f9, [%rd11+-16];
	mul.wide.s32 	%rd12, %r59, 4;
	add.s64 	%rd13, %rd1, %rd12;
	ld.global.f32 	%f10, [%rd13];
	fma.rn.f32 	%f11, %f9, %f10, %f52;
	st.global.f32 	[%rd4], %f11;
	ld.global.f32 	%f12, [%rd11+-12];
	mul.wide.s32 	%rd14, %r27, 4;
	add.s64 	%rd15, %rd13, %rd14;
	ld.global.f32 	%f13, [%rd15];
	fma.rn.f32 	%f14, %f12, %f13, %f11;
	st.global.f32 	[%rd4], %f14;
	ld.global.f32 	%f15, [%rd11+-8];
	add.s64 	%rd16, %rd15, %rd14;
	ld.global.f32 	%f16, [%rd16];
	fma.rn.f32 	%f17, %f15, %f16, %f14;
	st.global.f32 	[%rd4], %f17;
	ld.global.f32 	%f18, [%rd11+-4];
	add.s64 	%rd17, %rd16, %rd14;
	ld.global.f32 	%f19, [%rd17];
	fma.rn.f32 	%f20, %f18, %f19, %f17;
	st.global.f32 	[%rd4], %f20;
	ld.global.f32 	%f21, [%rd11];
	add.s64 	%rd18, %rd17, %rd14;
	ld.global.f32 	%f22, [%rd18];
	fma.rn.f32 	%f23, %f21, %f22, %f20;
	st.global.f32 	[%rd4], %f23;
	ld.global.f32 	%f24, [%rd11+4];
	add.s64 	%rd19, %rd18, %rd14;
	ld.global.f32 	%f25, [%rd19];
	fma.rn.f32 	%f26, %f24, %f25, %f23;
	st.global.f32 	[%rd4], %f26;
	ld.global.f32 	%f27, [%rd11+8];
	add.s64 	%rd20, %rd19, %rd14;
	ld.global.f32 	%f28, [%rd20];
	fma.rn.f32 	%f29, %f27, %f28, %f26;
	st.global.f32 	[%rd4], %f29;
	ld.global.f32 	%f30, [%rd11+12];
	add.s64 	%rd21, %rd20, %rd14;
	ld.global.f32 	%f31, [%rd21];
	fma.rn.f32 	%f52, %f30, %f31, %f29;
	st.global.f32 	[%rd4], %f52;
	add.s32 	%r60, %r60, 8;
	add.s32 	%r59, %r59, %r7;
	add.s32 	%r58, %r58, 8;
	setp.ne.s32 	%p5, %r60, 0;
	mov.u32 	%r62, %r6;
	@%p5 bra 	$L__BB0_9;
$L__BB0_10:
	setp.eq.s32 	%p6, %r5, 0;
	@%p6 bra 	$L__BB0_18;
	add.s32 	%r46, %r5, -1;
	setp.lt.u32 	%p7, %r46, 3;
	@%p7 bra 	$L__BB0_13;
	add.s32 	%r47, %r62, %r11;
	mul.wide.s32 	%rd22, %r47, 4;
	add.s64 	%rd23, %rd2, %rd22;
	ld.global.f32 	%f32, [%rd23];
	mad.lo.s32 	%r48, %r62, %r27, %r57;
	mul.wide.s32 	%rd24, %r48, 4;
	add.s64 	%rd25, %rd1, %rd24;
	ld.global.f32 	%f33, [%rd25];
	fma.rn.f32 	%f34, %f32, %f33, %f52;
	st.global.f32 	[%rd4], %f34;
	ld.global.f32 	%f35, [%rd23+4];
	add.s64 	%rd27, %rd25, %rd34;
	ld.global.f32 	%f36, [%rd27];
	fma.rn.f32 	%f37, %f35, %f36, %f34;
	st.global.f32 	[%rd4], %f37;
	ld.global.f32 	%f38, [%rd23+8];
	add.s64 	%rd28, %rd27, %rd34;
	ld.global.f32 	%f39, [%rd28];
	fma.rn.f32 	%f40, %f38, %f39, %f37;
	st.global.f32 	[%rd4], %f40;
	ld.global.f32 	%f41, [%rd23+12];
	add.s64 	%rd29, %rd28, %rd34;
	ld.global.f32 	%f42, [%rd29];
	fma.rn.f32 	%f52, %f41, %f42, %f40;
	st.global.f32 	[%rd4], %f52;
	add.s32 	%r62, %r62, 4;
$L__BB0_13:
	and.b32  	%r49, %r26, 3;
	setp.eq.s32 	%p8, %r49, 0;
	@%p8 bra 	$L__BB0_18;
	setp.eq.s32 	%p9, %r49, 1;
	@%p9 bra 	$L__BB0_16;
	add.s32 	%r50, %r62, %r11;
	mul.wide.s32 	%rd30, %r50, 4;
	add.s64 	%rd31, %rd2, %rd30;
	ld.global.f32 	%f43, [%rd31];
	mad.lo.s32 	%r51, %r62, %r27, %r57;
	mul.wide.s32 	%rd32, %r51, 4;
	add.s64 	%rd33, %rd1, %rd32;
	ld.global.f32 	%f44, [%rd33];
	fma.rn.f32 	%f45, %f43, %f44, %f52;
	st.global.f32 	[%rd4], %f45;
	ld.global.f32 	%f46, [%rd31+4];
	add.s64 	%rd35, %rd33, %rd34;
	ld.global.f32 	%f47, [%rd35];
	fma.rn.f32 	%f52, %f46, %f47, %f45;
	st.global.f32 	[%rd4], %f52;
	add.s32 	%r62, %r62, 2;
$L__BB0_16:
	and.b32  	%r52, %r26, 1;
	setp.eq.b32 	%p10, %r52, 1;
	not.pred 	%p11, %p10;
	@%p11 bra 	$L__BB0_18;
	add.s32 	%r53, %r62, %r11;
	mul.wide.s32 	%rd36, %r53, 4;
	add.s64 	%rd37, %rd2, %rd36;
	ld.global.f32 	%f48, [%rd37];
	mad.lo.s32 	%r54, %r62, %r27, %r57;
	mul.wide.s32 	%rd38, %r54, 4;
	add.s64 	%rd39, %rd1, %rd38;
	ld.global.f32 	%f49, [%rd39];
	fma.rn.f32 	%f50, %f48, %f49, %f52;
	st.global.f32 	[%rd4], %f50;
$L__BB0_18:
	add.s32 	%r57, %r57, 1;
	add.s32 	%r55, %r4, %r2;
	setp.lt.s32 	%p12, %r57, %r55;
	@%p12 bra 	$L__BB0_7;
	bra.uni 	$L__BB0_4;

}


// ===== COMPILED SASS (sm_100) =====

	.target	sm_100

	.elftype	@"ET_EXEC"


//--------------------- .note.nv.tkinfo           --------------------------
	.section	.note.nv.tkinfo,"",@"SHT_NOTE"
	.sectionflags	@"SHF_NOTE_NV_TKINFO"
	.tkinfo
        /*0018*/ 	.word	0x00000002
        /*0030*/ 	.string	""
        /*0030*/ 	.string	"ptxas"
        /*0030*/ 	.string	"Cuda compilation tools, release 13.0, V13.0.88"
        /*0030*/ 	.string	"Build cuda_13.0.r13.0/compiler.36424714_0"
        /*0030*/ 	.string	"-arch sm_100 -m 64 "



//--------------------- .note.nv.cuinfo           --------------------------
	.section	.note.nv.cuinfo,"",@"SHT_NOTE"
	.sectionflags	@"SHF_NOTE_NV_CUINFO"
        /*0018*/ 	.short	0x0002
        /*001a*/ 	.short	0x0064
        /*001c*/ 	.short	0x0082
	.zero		2


//--------------------- .nv.info                  --------------------------
	.section	.nv.info,"",@"SHT_CUDA_INFO"
	.align	4


	//----- nvinfo : EIATTR_REGCOUNT
	.align		4
        /*0000*/ 	.byte	0x04, 0x2f
        /*0002*/ 	.short	(.L_1 - .L_0)
	.align		4
.L_0:
        /*0004*/ 	.word	index@(_Z6matmulPfS_S_iii)
        /*0008*/ 	.word	0x00000020


	//----- nvinfo : EIATTR_FRAME_SIZE
	.align		4
.L_1:
        /*000c*/ 	.byte	0x04, 0x11
        /*000e*/ 	.short	(.L_3 - .L_2)
	.align		4
.L_2:
        /*0010*/ 	.word	index@(_Z6matmulPfS_S_iii)
        /*0014*/ 	.word	0x00000000


	//----- nvinfo : EIATTR_MIN_STACK_SIZE
	.align		4
.L_3:
        /*0018*/ 	.byte	0x04, 0x12
        /*001a*/ 	.short	(.L_5 - .L_4)
	.align		4
.L_4:
        /*001c*/ 	.word	index@(_Z6matmulPfS_S_iii)
        /*0020*/ 	.word	0x00000000
.L_5:


//--------------------- .nv.compat                --------------------------
	.section	.nv.compat,"",@"SHT_CUDA_COMPAT_INFO"
	.align	4
        /*0000*/ 	.byte	0x02, 0x09, 0x00, 0x00, 0x02, 0x02, 0x01, 0x00, 0x02, 0x05, 0x05, 0x00, 0x03, 0x07, 0x01, 0x01
        /*0010*/ 	.byte	0x02, 0x03, 0x00, 0x00, 0x02, 0x06, 0x01, 0x00, 0x04, 0x0b, 0x08, 0x00, 0x09, 0x00, 0x00, 0x00
        /*0020*/ 	.byte	0x00, 0x00, 0x00, 0x00


//--------------------- .nv.info._Z6matmulPfS_S_iii --------------------------
	.section	.nv.info._Z6matmulPfS_S_iii,"",@"SHT_CUDA_INFO"
	.sectionflags	@""
	.align	4


	//----- nvinfo : EIATTR_CUDA_API_VERSION
	.align		4
        /*0000*/ 	.byte	0x04, 0x37
        /*0002*/ 	.short	(.L_7 - .L_6)
.L_6:
        /*0004*/ 	.word	0x00000082


	//----- nvinfo : EIATTR_KPARAM_INFO
	.align		4
.L_7:
        /*0008*/ 	.byte	0x04, 0x17
        /*000a*/ 	.short	(.L_9 - .L_8)
.L_8:
        /*000c*/ 	.word	0x00000000
        /*0010*/ 	.short	0x0005
        /*0012*/ 	.short	0x0020
        /*0014*/ 	.byte	0x00, 0xf0, 0x11, 0x00


	//----- nvinfo : EIATTR_KPARAM_INFO
	.align		4
.L_9:
        /*0018*/ 	.byte	0x04, 0x17
        /*001a*/ 	.short	(.L_11 - .L_10)
.L_10:
        /*001c*/ 	.word	0x00000000
        /*0020*/ 	.short	0x0004
        /*0022*/ 	.short	0x001c
        /*0024*/ 	.byte	0x00, 0xf0, 0x11, 0x00


	//----- nvinfo : EIATTR_KPARAM_INFO
	.align		4
.L_11:
        /*0028*/ 	.byte	0x04, 0x17
        /*002a*/ 	.short	(.L_13 - .L_12)
.L_12:
        /*002c*/ 	.word	0x00000000
        /*0030*/ 	.short	0x0003
        /*0032*/ 	.short	0x0018
        /*0034*/ 	.byte	0x00, 0xf0, 0x11, 0x00


	//----- nvinfo : EIATTR_KPARAM_INFO
	.align		4
.L_13:
        /*0038*/ 	.byte	0x04, 0x17
        /*003a*/ 	.short	(.L_15 - .L_14)
.L_14:
        /*003c*/ 	.word	0x00000000
        /*0040*/ 	.short	0x0002
        /*0042*/ 	.short	0x0010
        /*0044*/ 	.byte	0x00, 0xf5, 0x21, 0x00


	//----- nvinfo : EIATTR_KPARAM_INFO
	.align		4
.L_15:
        /*0048*/ 	.byte	0x04, 0x17
        /*004a*/ 	.short	(.L_17 - .L_16)
.L_16:
        /*004c*/ 	.word	0x00000000
        /*0050*/ 	.short	0x0001
        /*0052*/ 	.short	0x0008
        /*0054*/ 	.byte	0x00, 0xf5, 0x21, 0x00


	//----- nvinfo : EIATTR_KPARAM_INFO
	.align		4
.L_17:
        /*0058*/ 	.byte	0x04, 0x17
        /*005a*/ 	.short	(.L_19 - .L_18)
.L_18:
        /*005c*/ 	.word	0x00000000
        /*0060*/ 	.short	0x0000
        /*0062*/ 	.short	0x0000
        /*0064*/ 	.byte	0x00, 0xf5, 0x21, 0x00


	//----- nvinfo : EIATTR_SPARSE_MMA_MASK
	.align		4
.L_19:
        /*0068*/ 	.byte	0x03, 0x50
        /*006a*/ 	.short	0x0000


	//----- nvinfo : EIATTR_MAXREG_COUNT
	.align		4
        /*006c*/ 	.byte	0x03, 0x1b
        /*006e*/ 	.short	0x00ff


	//----- nvinfo : EIATTR_MERCURY_ISA_VERSION
	.align		4
        /*0070*/ 	.byte	0x03, 0x5f
        /*0072*/ 	.short	0x0101


	//----- nvinfo : EIATTR_VRC_CTA_INIT_COUNT
	.align		4
        /*0074*/ 	.byte	0x02, 0x4a
	.zero		1
	.zero		1


	//----- nvinfo : EIATTR_EXIT_INSTR_OFFSETS
	.align		4
        /*0078*/ 	.byte	0x04, 0x1c
        /*007a*/ 	.short	(.L_21 - .L_20)


	//   ....[0]....
.L_20:
        /*007c*/ 	.word	0x000003b0


	//   ....[1]....
        /*0080*/ 	.word	0x000004f0


	//   ....[2]....
        /*0084*/ 	.word	0x00000ee0


	//----- nvinfo : EIATTR_CRS_STACK_SIZE
	.align		4
.L_21:
        /*0088*/ 	.byte	0x04, 0x1e
        /*008a*/ 	.short	(.L_23 - .L_22)
.L_22:
        /*008c*/ 	.word	0x00000000


	//----- nvinfo : EIATTR_CBANK_PARAM_SIZE
	.align		4
.L_23:
        /*0090*/ 	.byte	0x03, 0x19
        /*0092*/ 	.short	0x0024


	//----- nvinfo : EIATTR_PARAM_CBANK
	.align		4
        /*0094*/ 	.byte	0x04, 0x0a
        /*0096*/ 	.short	(.L_25 - .L_24)
	.align		4
.L_24:
        /*0098*/ 	.word	index@(.nv.constant0._Z6matmulPfS_S_iii)
        /*009c*/ 	.short	0x0380
        /*009e*/ 	.short	0x0024


	//----- nvinfo : EIATTR_SW_WAR
	.align		4
.L_25:
        /*00a0*/ 	.byte	0x04, 0x36
        /*00a2*/ 	.short	(.L_27 - .L_26)
.L_26:
        /*00a4*/ 	.word	0x00000008
.L_27:


//--------------------- .nv.callgraph             --------------------------
	.section	.nv.callgraph,"",@"SHT_CUDA_CALLGRAPH"
	.align	4
	.sectionentsize	8
	.align		4
        /*0000*/ 	.word	0x00000000
	.align		4
        /*0004*/ 	.word	0xffffffff
	.align		4
        /*0008*/ 	.word	0x00000000
	.align		4
        /*000c*/ 	.word	0xfffffffe
	.align		4
        /*0010*/ 	.word	0x00000000
	.align		4
        /*0014*/ 	.word	0xfffffffd
	.align		4
        /*0018*/ 	.word	0x00000000
	.align		4
        /*001c*/ 	.word	0xfffffffc


//--------------------- .text._Z6matmulPfS_S_iii  --------------------------
	.section	.text._Z6matmulPfS_S_iii,"ax",@progbits
	.align	128
        .global         _Z6matmulPfS_S_iii
        .type           _Z6matmulPfS_S_iii,@function
        .size           _Z6matmulPfS_S_iii,(.L_x_8 - _Z6matmulPfS_S_iii)
        .other          _Z6matmulPfS_S_iii,@"STO_CUDA_ENTRY STV_DEFAULT"
_Z6matmulPfS_S_iii:
.text._Z6matmulPfS_S_iii:
[----:B------:R-:W-:Y:S08]  /*0000*/  LDC R1, c[0x0][0x37c] ;  /* 0x0000df00ff017b82 */ /* 0x000ff00000000800 */
[----:B------:R-:W0:Y:S01]  /*0010*/  LDC R2, c[0x0][0x370] ;  /* 0x0000dc00ff027b82 */ /* 0x000e220000000800 */
[----:B------:R-:W1:Y:S01]  /*0020*/  LDCU UR6, c[0x0][0x398] ;  /* 0x00007300ff0677ac */ /* 0x000e620008000800 */
[----:B------:R-:W2:Y:S06]  /*0030*/  LDCU UR7, c[0x0][0x3a0] ;  /* 0x00007400ff0777ac */ /* 0x000eac0008000800 */
[----:B------:R-:W3:Y:S01]  /*0040*/  LDC R3, c[0x0][0x374] ;  /* 0x0000dd00ff037b82 */ /* 0x000ee20000000800 */
[----:B------:R-:W4:Y:S07]  /*0050*/  LDCU UR4, c[0x0][0x360] ;  /* 0x00006c00ff0477ac */ /* 0x000f2e0008000800 */
[----:B------:R-:W2:Y:S01]  /*0060*/  S2UR UR5, SR_CTAID.Y ;  /* 0x00000000000579c3 */ /* 0x000ea20000002600 */
[----:B0-----:R-:W-:Y:S01]  /*0070*/  I2F.U32.RP R8, R2 ;  /* 0x0000000200087306 */ /* 0x001fe20000209000 */
[----:B----4-:R-:W-:Y:S01]  /*0080*/  IMAD R0, R2, UR4, RZ ;  /* 0x0000000402007c24 */ /* 0x010fe2000f8e02ff */
[----:B------:R-:W0:Y:S06]  /*0090*/  LDCU UR4, c[0x0][0x364] ;  /* 0x00006c80ff0477ac */ /* 0x000e2c0008000800 */
[----:B------:R-:W4:Y:S01]  /*00a0*/  I2F.U32.RP R6, R0 ;  /* 0x0000000000067306 */ /* 0x000f220000209000 */
[----:B------:R-:W-:-:S02]  /*00b0*/  IADD3 R7, PT, PT, RZ, -R0, RZ ;  /* 0x80000000ff077210 */ /* 0x000fc40007ffe0ff */
[----:B------:R-:W-:-:S05]  /*00c0*/  ISETP.NE.U32.AND P2, PT, R0, RZ, PT ;  /* 0x000000ff0000720c */ /* 0x000fca0003f45070 */
[----:B---3--:R-:W3:Y:S01]  /*00d0*/  I2F.U32.RP R9, R3 ;  /* 0x0000000300097306 */ /* 0x008ee20000209000 */
[----:B--2---:R-:W-:-:S07]  /*00e0*/  UIMAD UR5, UR5, UR7, URZ ;  /* 0x00000007050572a4 */ /* 0x004fce000f8e02ff */
[----:B----4-:R-:W2:Y:S08]  /*00f0*/  MUFU.RCP R6, R6 ;  /* 0x0000000600067308 */ /* 0x010eb00000001000 */
[----:B------:R-:W4:Y:S08]  /*0100*/  MUFU.RCP R8, R8 ;  /* 0x0000000800087308 */ /* 0x000f300000001000 */
[----:B---3--:R-:W3:Y:S01]  /*0110*/  MUFU.RCP R9, R9 ;  /* 0x0000000900097308 */ /* 0x008ee20000001000 */
[----:B--2---:R-:W-:-:S07]  /*0120*/  IADD3 R4, PT, PT, R6, 0xffffffe, RZ ;  /* 0x0ffffffe06047810 */ /* 0x004fce0007ffe0ff */
[----:B------:R2:W5:Y:S01]  /*0130*/  F2I.FTZ.U32.TRUNC.NTZ R5, R4 ;  /* 0x0000000400057305 */ /* 0x000562000021f000 */
[----:B----4-:R-:W-:Y:S02]  /*0140*/  VIADD R6, R8, 0xffffffe ;  /* 0x0ffffffe08067836 */ /* 0x010fe40000000000 */
[----:B--2---:R-:W-:Y:S01]  /*0150*/  HFMA2 R4, -RZ, RZ, 0, 0 ;  /* 0x00000000ff047431 */ /* 0x004fe200000001ff */
[----:B---3--:R-:W-:-:S04]  /*0160*/  IADD3 R8, PT, PT, R9, 0xffffffe, RZ ;  /* 0x0ffffffe09087810 */ /* 0x008fc80007ffe0ff */
[----:B------:R-:W2:Y:S01]  /*0170*/  F2I.FTZ.U32.TRUNC.NTZ R9, R8 ;  /* 0x0000000800097305 */ /* 0x000ea2000021f000 */
[----:B-----5:R-:W-:-:S04]  /*0180*/  IMAD R7, R7, R5, RZ ;  /* 0x0000000507077224 */ /* 0x020fc800078e02ff */
[----:B------:R-:W-:-:S03]  /*0190*/  IMAD.HI.U32 R5, R5, R7, R4 ;  /* 0x0000000705057227 */ /* 0x000fc600078e0004 */
[----:B------:R3:W4:Y:S01]  /*01a0*/  F2I.FTZ.U32.TRUNC.NTZ R7, R6 ;  /* 0x0000000600077305 */ /* 0x000722000021f000 */
[----:B0-----:R-:W-:Y:S01]  /*01b0*/  IMAD R4, R3, UR4, RZ ;  /* 0x0000000403047c24 */ /* 0x001fe2000f8e02ff */
[----:B------:R-:W0:Y:S01]  /*01c0*/  S2UR UR4, SR_CTAID.X ;  /* 0x00000000000479c3 */ /* 0x000e220000002500 */
[----:B-1----:R-:W-:Y:S01]  /*01d0*/  IMAD.HI.U32 R5, R5, UR6, RZ ;  /* 0x0000000605057c27 */ /* 0x002fe2000f8e00ff */
[----:B--2---:R-:W-:-:S04]  /*01e0*/  IADD3 R8, PT, PT, RZ, -R9, RZ ;  /* 0x80000009ff087210 */ /* 0x004fc80007ffe0ff */
[----:B------:R-:W1:Y:S01]  /*01f0*/  I2F.U32.RP R10, R4 ;  /* 0x00000004000a7306 */ /* 0x000e620000209000 */
[----:B------:R-:W-:Y:S02]  /*0200*/  IADD3 R11, PT, PT, -R5, RZ, RZ ;  /* 0x000000ff050b7210 */ /* 0x000fe40007ffe1ff */
[----:B---3--:R-:W-:-:S03]  /*0210*/  MOV R6, RZ ;  /* 0x000000ff00067202 */ /* 0x008fc60000000f00 */
[----:B------:R-:W-:Y:S01]  /*0220*/  IMAD R11, R0, R11, UR6 ;  /* 0x00000006000b7e24 */ /* 0x000fe2000f8e020b */
[----:B----4-:R-:W-:-:S04]  /*0230*/  IADD3 R13, PT, PT, RZ, -R7, RZ ;  /* 0x80000007ff0d7210 */ /* 0x010fc80007ffe0ff */
[----:B------:R-:W-:Y:S01]  /*0240*/  ISETP.GE.U32.AND P0, PT, R11, R0, PT ;  /* 0x000000000b00720c */ /* 0x000fe20003f06070 */
[----:B------:R-:W-:Y:S01]  /*0250*/  IMAD R13, R13, R2, RZ ;  /* 0x000000020d0d7224 */ /* 0x000fe200078e02ff */
[----:B-1----:R-:W1:Y:S03]  /*0260*/  MUFU.RCP R10, R10 ;  /* 0x0000000a000a7308 */ /* 0x002e660000001000 */
[----:B------:R-:W-:Y:S01]  /*0270*/  IMAD.HI.U32 R6, R7, R13, R6 ;  /* 0x0000000d07067227 */ /* 0x000fe200078e0006 */
[----:B0-----:R-:W-:-:S03]  /*0280*/  UIMAD UR4, UR4, UR6, URZ ;  /* 0x00000006040472a4 */ /* 0x001fc6000f8e02ff */
[----:B------:R-:W-:Y:S02]  /*0290*/  IMAD R7, R8, R3, RZ ;  /* 0x0000000308077224 */ /* 0x000fe400078e02ff */
[----:B------:R-:W-:Y:S02]  /*02a0*/  HFMA2 R8, -RZ, RZ, 0, 0 ;  /* 0x00000000ff087431 */ /* 0x000fe400000001ff */
[----:B------:R-:W-:Y:S01]  /*02b0*/  IMAD.MOV R13, RZ, RZ, -R4 ;  /* 0x000000ffff0d7224 */ /* 0x000fe200078e0a04 */
[----:B------:R-:W-:Y:S01]  /*02c0*/  @P0 IADD3 R11, PT, PT, -R0, R11, RZ ;  /* 0x0000000b000b0210 */ /* 0x000fe20007ffe1ff */
[----:B------:R-:W-:Y:S01]  /*02d0*/  IMAD.HI.U32 R6, R6, UR4, RZ ;  /* 0x0000000406067c27 */ /* 0x000fe2000f8e00ff */
[----:B------:R-:W-:Y:S02]  /*02e0*/  @P0 IADD3 R5, PT, PT, R5, 0x1, RZ ;  /* 0x0000000105050810 */ /* 0x000fe40007ffe0ff */
[----:B------:R-:W-:Y:S01]  /*02f0*/  ISETP.GE.U32.AND P1, PT, R11, R0, PT ;  /* 0x000000000b00720c */ /* 0x000fe20003f26070 */
[----:B------:R-:W-:-:S04]  /*0300*/  IMAD.HI.U32 R8, R9, R7, R8 ;  /* 0x0000000709087227 */ /* 0x000fc800078e0008 */
[----:B-1----:R-:W-:Y:S02]  /*0310*/  VIADD R10, R10, 0xffffffe ;  /* 0x0ffffffe0a0a7836 */ /* 0x002fe40000000000 */
[----:B------:R-:W-:Y:S02]  /*0320*/  IMAD.HI.U32 R9, R8, UR5, RZ ;  /* 0x0000000508097c27 */ /* 0x000fe4000f8e00ff */
[----:B------:R0:W1:Y:S04]  /*0330*/  F2I.FTZ.U32.TRUNC.NTZ R11, R10 ;  /* 0x0000000a000b7305 */ /* 0x000068000021f000 */
[----:B------:R-:W-:Y:S02]  /*0340*/  @P1 IADD3 R5, PT, PT, R5, 0x1, RZ ;  /* 0x0000000105051810 */ /* 0x000fe40007ffe0ff */
[----:B------:R-:W-:-:S04]  /*0350*/  @!P2 LOP3.LUT R5, RZ, R0, RZ, 0x33, !PT ;  /* 0x00000000ff05a212 */ /* 0x000fc800078e33ff */
[----:B------:R-:W-:Y:S02]  /*0360*/  ISETP.GE.AND P0, PT, R5, 0x1, PT ;  /* 0x000000010500780c */ /* 0x000fe40003f06270 */
[----:B0-----:R-:W-:Y:S01]  /*0370*/  MOV R10, RZ ;  /* 0x000000ff000a7202 */ /* 0x001fe20000000f00 */
[----:B-1----:R-:W-:-:S04]  /*0380*/  IMAD R7, R13, R11, RZ ;  /* 0x0000000b0d077224 */ /* 0x002fc800078e02ff */
[----:B------:R-:W-:Y:S01]  /*0390*/  IMAD.HI.U32 R0, R11, R7, R10 ;  /* 0x000000070b007227 */ /* 0x000fe200078e000a */
[----:B------:R-:W-:-:S05]  /*03a0*/  IADD3 R7, PT, PT, -R6, RZ, RZ ;  /* 0x000000ff06077210 */ /* 0x000fca0007ffe1ff */
[----:B------:R-:W-:Y:S05]  /*03b0*/  @!P0 EXIT ;  /* 0x000000000000894d */ /* 0x000fea0003800000 */
[----:B------:R-:W-:Y:S01]  /*03c0*/  IMAD R7, R2, R7, UR4 ;  /* 0x0000000402077e24 */ /* 0x000fe2000f8e0207 */
[----:B------:R-:W0:Y:S01]  /*03d0*/  LDC R12, c[0x0][0x39c] ;  /* 0x0000e700ff0c7b82 */ /* 0x000e220000000800 */
[----:B------:R-:W-:Y:S01]  /*03e0*/  IADD3 R8, PT, PT, -R9, RZ, RZ ;  /* 0x000000ff09087210 */ /* 0x000fe20007ffe1ff */
[----:B------:R-:W-:Y:S01]  /*03f0*/  IMAD.HI.U32 R0, R0, UR7, RZ ;  /* 0x0000000700007c27 */ /* 0x000fe2000f8e00ff */
[----:B------:R-:W1:Y:S01]  /*0400*/  S2R R10, SR_TID.X ;  /* 0x00000000000a7919 */ /* 0x000e620000002100 */
[----:B------:R-:W-:Y:S02]  /*0410*/  ISETP.GE.U32.AND P6, PT, R7, R2, PT ;  /* 0x000000020700720c */ /* 0x000fe40003fc6070 */
[----:B------:R-:W-:Y:S01]  /*0420*/  IMAD R8, R3, R8, UR5 ;  /* 0x0000000503087e24 */ /* 0x000fe2000f8e0208 */
[----:B------:R-:W-:Y:S01]  /*0430*/  ISETP.NE.U32.AND P4, PT, R2, RZ, PT ;  /* 0x000000ff0200720c */ /* 0x000fe20003f85070 */
[----:B------:R-:W-:-:S03]  /*0440*/  IMAD.MOV R11, RZ, RZ, -R0 ;  /* 0x000000ffff0b7224 */ /* 0x000fc600078e0a00 */
[----:B------:R-:W-:Y:S01]  /*0450*/  ISETP.GE.U32.AND P0, PT, R8, R3, PT ;  /* 0x000000030800720c */ /* 0x000fe20003f06070 */
[----:B------:R-:W-:-:S05]  /*0460*/  IMAD R11, R4, R11, UR7 ;  /* 0x00000007040b7e24 */ /* 0x000fca000f8e020b */
[----:B------:R-:W-:Y:S02]  /*0470*/  @P6 IADD3 R7, PT, PT, R7, -R2, RZ ;  /* 0x8000000207076210 */ /* 0x000fe40007ffe0ff */
[----:B------:R-:W-:Y:S02]  /*0480*/  ISETP.GE.U32.AND P1, PT, R11, R4, PT ;  /* 0x000000040b00720c */ /* 0x000fe40003f26070 */
[----:B------:R-:W-:Y:S02]  /*0490*/  ISETP.GE.U32.AND P2, PT, R7, R2, PT ;  /* 0x000000020700720c */ /* 0x000fe40003f46070 */
[----:B------:R-:W2:Y:S01]  /*04a0*/  S2R R7, SR_TID.Y ;  /* 0x0000000000077919 */ /* 0x000ea20000002200 */
[----:B0-----:R-:W-:Y:S02]  /*04b0*/  ISETP.GE.AND P5, PT, R12, 0x1, PT ;  /* 0x000000010c00780c */ /* 0x001fe40003fa6270 */
[----:B------:R-:W-:-:S04]  /*04c0*/  @P0 IADD3 R8, PT, PT, R8, -R3, RZ ;  /* 0x8000000308080210 */ /* 0x000fc80007ffe0ff */
[----:B------:R-:W-:Y:S02]  /*04d0*/  ISETP.GE.U32.AND P3, PT, R8, R3, PT ;  /* 0x000000030800720c */ /* 0x000fe40003f66070 */
[----:B------:R-:W-:-:S05]  /*04e0*/  @P1 IADD3 R11, PT, PT, -R4, R11, RZ ;  /* 0x0000000b040b1210 */ /* 0x000fca0007ffe1ff */
[----:B-12---:R-:W-:Y:S06]  /*04f0*/  @!P5 EXIT ;  /* 0x000000000000d94d */ /* 0x006fec0003800000 */
[----:B------:R-:W-:Y:S01]  /*0500*/  @P6 IADD3 R6, PT, PT, R6, 0x1, RZ ;  /* 0x0000000106066810 */ /* 0x000fe20007ffe0ff */
[----:B------:R-:W0:Y:S01]  /*0510*/  LDCU.64 UR4, c[0x0][0x380] ;  /* 0x00007000ff0477ac */ /* 0x000e220008000a00 */
[----:B------:R-:W-:Y:S02]  /*0520*/  ISETP.GE.U32.AND P5, PT, R11, R4, PT ;  /* 0x000000040b00720c */ /* 0x000fe40003fa6070 */
[----:B------:R-:W-:Y:S01]  /*0530*/  ISETP.NE.U32.AND P6, PT, R3, RZ, PT ;  /* 0x000000ff0300720c */ /* 0x000fe20003fc5070 */
[----:B------:R-:W-:Y:S01]  /*0540*/  @P2 VIADD R6, R6, 0x1 ;  /* 0x0000000106062836 */ /* 0x000fe20000000000 */
[----:B------:R-:W-:Y:S01]  /*0550*/  ISETP.NE.U32.AND P2, PT, R4, RZ, PT ;  /* 0x000000ff0400720c */ /* 0x000fe20003f45070 */
[----:B------:R-:W1:Y:S01]  /*0560*/  LDCU.64 UR6, c[0x0][0x358] ;  /* 0x00006b00ff0677ac */ /* 0x000e620008000a00 */
[----:B------:R-:W-:Y:S02]  /*0570*/  @P0 IADD3 R9, PT, PT, R9, 0x1, RZ ;  /* 0x0000000109090810 */ /* 0x000fe40007ffe0ff */
[----:B------:R-:W-:-:S02]  /*0580*/  @P1 IADD3 R0, PT, PT, R0, 0x1, RZ ;  /* 0x0000000100001810 */ /* 0x000fc40007ffe0ff */
[----:B------:R-:W-:Y:S02]  /*0590*/  @!P4 LOP3.LUT R6, RZ, R2, RZ, 0x33, !PT ;  /* 0x00000002ff06c212 */ /* 0x000fe400078e33ff */
[----:B------:R-:W-:Y:S02]  /*05a0*/  @P3 IADD3 R9, PT, PT, R9, 0x1, RZ ;  /* 0x0000000109093810 */ /* 0x000fe40007ffe0ff */
[----:B------:R-:W-:Y:S01]  /*05b0*/  @P5 IADD3 R0, PT, PT, R0, 0x1, RZ ;  /* 0x0000000100005810 */ /* 0x000fe20007ffe0ff */
[C---:B------:R-:W-:Y:S01]  /*05c0*/  IMAD R2, R5.reuse, R10, R6 ;  /* 0x0000000a05027224 */ /* 0x040fe200078e0206 */
[----:B------:R-:W-:Y:S01]  /*05d0*/  @!P6 LOP3.LUT R9, RZ, R3, RZ, 0x33, !PT ;  /* 0x00000003ff09e212 */ /* 0x000fe200078e33ff */
[----:B0-----:R-:W-:Y:S01]  /*05e0*/  UIADD3 UR4, UP0, UPT, UR4, 0x10, URZ ;  /* 0x0000001004047890 */ /* 0x001fe2000ff1e0ff */
[----:B------:R-:W-:Y:S01]  /*05f0*/  @!P2 LOP3.LUT R0, RZ, R4, RZ, 0x33, !PT ;  /* 0x00000004ff00a212 */ /* 0x000fe200078e33ff */
[----:B------:R-:W-:Y:S01]  /*0600*/  IMAD.IADD R5, R5, 0x1, R2 ;  /* 0x0000000105057824 */ /* 0x000fe200078e0202 */
[----:B------:R-:W-:Y:S01]  /*0610*/  LOP3.LUT R4, R12, 0x7, RZ, 0xc0, !PT ;  /* 0x000000070c047812 */ /* 0x000fe200078ec0ff */
[----:B------:R-:W-:-:S02]  /*0620*/  UIADD3.X UR5, UPT, UPT, URZ, UR5, URZ, UP0, !UPT ;  /* 0x00000005ff057290 */ /* 0x000fc400087fe4ff */
[----:B-1----:R-:W-:-:S10]  /*0630*/  IMAD R3, R0, R7, R9 ;  /* 0x0000000700037224 */ /* 0x002fd400078e0209 */
.L_x_6:
[----:B------:R-:W-:-:S13]  /*0640*/  ISETP.GT.AND P0, PT, R0, RZ, PT ;  /* 0x000000ff0000720c */ /* 0x000fda0003f04270 */
[----:B012--5:R-:W-:Y:S05]  /*0650*/  @!P0 BRA `(.L_x_0) ;  /* 0x0000000800148947 */ /* 0x027fea0003800000 */
[----:B------:R-:W0:Y:S01]  /*0660*/  LDCU UR8, c[0x0][0x39c] ;  /* 0x00007380ff0877ac */ /* 0x000e220008000800 */
[----:B------:R-:W-:Y:S01]  /*0670*/  BSSY.RECONVERGENT B0, `(.L_x_0) ;  /* 0x0000083000007945 */ /* 0x000fe20003800200 */
[----:B------:R-:W-:Y:S01]  /*0680*/  MOV R7, R3 ;  /* 0x0000000300077202 */ /* 0x000fe20000000f00 */
[----:B0-----:R-:W-:-:S07]  /*0690*/  IMAD R6, R2, UR8, RZ ;  /* 0x0000000802067c24 */ /* 0x001fce000f8e02ff */
.L_x_5:
[----:B0-----:R-:W0:Y:S08]  /*06a0*/  LDC R8, c[0x0][0x3a0] ;  /* 0x0000e800ff087b82 */ /* 0x001e300000000800 */
[----:B-12---:R-:W1:Y:S08]  /*06b0*/  LDC.64 R12, c[0x0][0x390] ;  /* 0x0000e400ff0c7b82 */ /* 0x006e700000000a00 */
[----:B------:R-:W2:Y:S01]  /*06c0*/  LDC R10, c[0x0][0x39c] ;  /* 0x0000e700ff0a7b82 */ /* 0x000ea20000000800 */
[----:B0-----:R-:W-:-:S04]  /*06d0*/  IMAD R9, R2, R8, R7 ;  /* 0x0000000802097224 */ /* 0x001fc800078e0207 */
[----:B-1----:R-:W-:-:S05]  /*06e0*/  IMAD.WIDE R12, R9, 0x4, R12 ;  /* 0x00000004090c7825 */ /* 0x002fca00078e020c */
[----:B-----5:R0:W5:Y:S01]  /*06f0*/  LDG.E R27, desc[UR6][R12.64] ;  /* 0x000000060c1b7981 */ /* 0x020162000c1e1900 */
[----:B------:R-:W-:Y:S01]  /*0700*/  HFMA2 R11, -RZ, RZ, 0, 0 ;  /* 0x00000000ff0b7431 */ /* 0x000fe200000001ff */
[----:B--2---:R-:W-:-:S13]  /*0710*/  ISETP.GE.U32.AND P0, PT, R10, 0x8, PT ;  /* 0x000000080a00780c */ /* 0x004fda0003f06070 */
[----:B0-----:R-:W-:Y:S05]  /*0720*/  @!P0 BRA `(.L_x_1) ;  /* 0x0000000000d48947 */ /* 0x001fea0003800000 */
[----:B------:R-:W-:Y:S02]  /*0730*/  LOP3.LUT R11, R10, 0x7ffffff8, RZ, 0xc0, !PT ;  /* 0x7ffffff80a0b7812 */ /* 0x000fe400078ec0ff */
[----:B------:R-:W-:Y:S02]  /*0740*/  MOV R25, R6 ;  /* 0x0000000600197202 */ /* 0x000fe40000000f00 */
[----:B------:R-:W-:Y:S01]  /*0750*/  MOV R23, R7 ;  /* 0x0000000700177202 */ /* 0x000fe20000000f00 */
[----:B------:R-:W-:-:S07]  /*0760*/  IMAD.MOV R9, RZ, RZ, -R11 ;  /* 0x000000ffff097224 */ /* 0x000fce00078e0a0b */
.L_x_2:
[----:B------:R-:W0:Y:S01]  /*0770*/  LDC.64 R14, c[0x0][0x388] ;  /* 0x0000e200ff0e7b82 */ /* 0x000e220000000a00 */
[----:B------:R-:W-:Y:S02]  /*0780*/  MOV R16, UR4 ;  /* 0x0000000400107c02 */ /* 0x000fe40008000f00 */
[----:B------:R-:W-:-:S03]  /*0790*/  MOV R17, UR5 ;  /* 0x0000000500117c02 */ /* 0x000fc60008000f00 */
[----:B------:R-:W-:-:S05]  /*07a0*/  IMAD.WIDE R16, R25, 0x4, R16 ;  /* 0x0000000419107825 */ /* 0x000fca00078e0210 */
[----:B------:R-:W2:Y:S01]  /*07b0*/  LDG.E R18, desc[UR6][R16.64+-0x10] ;  /* 0xfffff00610127981 */ /* 0x000ea2000c1e1900 */
[----:B0-----:R-:W-:-:S05]  /*07c0*/  IMAD.WIDE R14, R23, 0x4, R14 ;  /* 0x00000004170e7825 */ /* 0x001fca00078e020e */
[----:B------:R-:W2:Y:S01]  /*07d0*/  LDG.E R19, desc[UR6][R14.64] ;  /* 0x000000060e137981 */ /* 0x000ea2000c1e1900 */
[----:B------:R-:W-:-:S04]  /*07e0*/  IMAD.WIDE R20, R8, 0x4, R14 ;  /* 0x0000000408147825 */ /* 0x000fc800078e020e */
[----:B-12--5:R-:W-:-:S05]  /*07f0*/  FFMA R29, R18, R19, R27 ;  /* 0x00000013121d7223 */ /* 0x026fca000000001b */
[----:B------:R0:W-:Y:S04]  /*0800*/  STG.E desc[UR6][R12.64], R29 ;  /* 0x0000001d0c007986 */ /* 0x0001e8000c101906 */
[----:B------:R-:W2:Y:S04]  /*0810*/  LDG.E R18, desc[UR6][R16.64+-0xc] ;  /* 0xfffff40610127981 */ /* 0x000ea8000c1e1900 */
[----:B------:R-:W2:Y:S01]  /*0820*/  LDG.E R19, desc[UR6][R20.64] ;  /* 0x0000000614137981 */ /* 0x000ea2000c1e1900 */
[----:B------:R-:W-:-:S04]  /*0830*/  IMAD.WIDE R26, R8, 0x4, R20 ;  /* 0x00000004081a7825 */ /* 0x000fc800078e0214 */
[----:B--2---:R-:W-:-:S05]  /*0840*/  FFMA R22, R18, R19, R29 ;  /* 0x0000001312167223 */ /* 0x004fca000000001d */
[----:B------:R1:W-:Y:S04]  /*0850*/  STG.E desc[UR6][R12.64], R22 ;  /* 0x000000160c007986 */ /* 0x0003e8000c101906 */
[----:B------:R-:W2:Y:S04]  /*0860*/  LDG.E R19, desc[UR6][R16.64+-0x8] ;  /* 0xfffff80610137981 */ /* 0x000ea8000c1e1900 */
[----:B------:R-:W2:Y:S02]  /*0870*/  LDG.E R14, desc[UR6][R26.64] ;  /* 0x000000061a0e7981 */ /* 0x000ea4000c1e1900 */
[----:B--2---:R-:W-:Y:S01]  /*0880*/  FFMA R24, R19, R14, R22 ;  /* 0x0000000e13187223 */ /* 0x004fe20000000016 */
[----:B------:R-:W-:-:S04]  /*0890*/  IMAD.WIDE R18, R8, 0x4, R26 ;  /* 0x0000000408127825 */ /* 0x000fc800078e021a */
[----:B------:R2:W-:Y:S04]  /*08a0*/  STG.E desc[UR6][R12.64], R24 ;  /* 0x000000180c007986 */ /* 0x0005e8000c101906 */
[----:B------:R-:W0:Y:S04]  /*08b0*/  LDG.E R15, desc[UR6][R16.64+-0x4] ;  /* 0xfffffc06100f7981 */ /* 0x000e28000c1e1900 */
[----:B------:R-:W0:Y:S01]  /*08c0*/  LDG.E R14, desc[UR6][R18.64] ;  /* 0x00000006120e7981 */ /* 0x000e22000c1e1900 */
[----:B------:R-:W-:-:S04]  /*08d0*/  IMAD.WIDE R20, R8, 0x4, R18 ;  /* 0x0000000408147825 */ /* 0x000fc800078e0212 */
[----:B0-----:R-:W-:-:S05]  /*08e0*/  FFMA R29, R15, R14, R24 ;  /* 0x0000000e0f1d7223 */ /* 0x001fca0000000018 */
[----:B------:R0:W-:Y:S04]  /*08f0*/  STG.E desc[UR6][R12.64], R29 ;  /* 0x0000001d0c007986 */ /* 0x0001e8000c101906 */
[----:B------:R-:W3:Y:S04]  /*0900*/  LDG.E R14, desc[UR6][R16.64] ;  /* 0x00000006100e7981 */ /* 0x000ee8000c1e1900 */
[----:B------:R-:W3:Y:S02]  /*0910*/  LDG.E R15, desc[UR6][R20.64] ;  /* 0x00000006140f7981 */ /* 0x000ee4000c1e1900 */
[----:B---3--:R-:W-:Y:S01]  /*0920*/  FFMA R27, R14, R15, R29 ;  /* 0x0000000f0e1b7223 */ /* 0x008fe2000000001d */
[----:B------:R-:W-:-:S04]  /*0930*/  IMAD.WIDE R14, R8, 0x4, R20 ;  /* 0x00000004080e7825 */ /* 0x000fc800078e0214 */
[----:B------:R3:W-:Y:S04]  /*0940*/  STG.E desc[UR6][R12.64], R27 ;  /* 0x0000001b0c007986 */ /* 0x0007e8000c101906 */
[----:B-1----:R-:W4:Y:S04]  /*0950*/  LDG.E R22, desc[UR6][R16.64+0x4] ;  /* 0x0000040610167981 */ /* 0x002f28000c1e1900 */
[----:B--2---:R-:W4:Y:S01]  /*0960*/  LDG.E R24, desc[UR6][R14.64] ;  /* 0x000000060e187981 */ /* 0x004f22000c1e1900 */
[----:B------:R-:W-:-:S04]  /*0970*/  IMAD.WIDE R18, R8, 0x4, R14 ;  /* 0x0000000408127825 */ /* 0x000fc800078e020e */
[----:B----4-:R-:W-:-:S05]  /*0980*/  FFMA R22, R22, R24, R27 ;  /* 0x0000001816167223 */ /* 0x010fca000000001b */
[----:B------:R1:W-:Y:S04]  /*0990*/  STG.E desc[UR6][R12.64], R22 ;  /* 0x000000160c007986 */ /* 0x0003e8000c101906 */
[----:B0-----:R-:W2:Y:S04]  /*09a0*/  LDG.E R29, desc[UR6][R16.64+0x8] ;  /* 0x00000806101d7981 */ /* 0x001ea8000c1e1900 */
[----:B------:R-:W2:Y:S01]  /*09b0*/  LDG.E R24, desc[UR6][R18.64] ;  /* 0x0000000612187981 */ /* 0x000ea2000c1e1900 */
[----:B------:R-:W-:-:S04]  /*09c0*/  IMAD.WIDE R20, R8, 0x4, R18 ;  /* 0x0000000408147825 */ /* 0x000fc800078e0212 */
[----:B--2---:R-:W-:-:S05]  /*09d0*/  FFMA R29, R29, R24, R22 ;  /* 0x000000181d1d7223 */ /* 0x004fca0000000016 */
[----:B------:R1:W-:Y:S04]  /*09e0*/  STG.E desc[UR6][R12.64], R29 ;  /* 0x0000001d0c007986 */ /* 0x0003e8000c101906 */
[----:B------:R-:W3:Y:S04]  /*09f0*/  LDG.E R24, desc[UR6][R16.64+0xc] ;  /* 0x00000c0610187981 */ /* 0x000ee8000c1e1900 */
[----:B------:R-:W3:Y:S01]  /*0a00*/  LDG.E R20, desc[UR6][R20.64] ;  /* 0x0000000614147981 */ /* 0x000ee2000c1e1900 */
[----:B------:R-:W-:-:S04]  /*0a10*/  IADD3 R9, PT, PT, R9, 0x8, RZ ;  /* 0x0000000809097810 */ /* 0x000fc80007ffe0ff */
[----:B------:R-:W-:Y:S01]  /*0a20*/  ISETP.NE.AND P0, PT, R9, RZ, PT ;  /* 0x000000ff0900720c */ /* 0x000fe20003f05270 */
[----:B------:R-:W-:Y:S01]  /*0a30*/  VIADD R25, R25, 0x8 ;  /* 0x0000000819197836 */ /* 0x000fe20000000000 */
[----:B------:R-:W-:Y:S01]  /*0a40*/  LEA R23, R8, R23, 0x3 ;  /* 0x0000001708177211 */ /* 0x000fe200078e18ff */
[----:B---3--:R-:W-:-:S05]  /*0a50*/  FFMA R27, R24, R20, R29 ;  /* 0x00000014181b7223 */ /* 0x008fca000000001d */
[----:B------:R1:W-:Y:S05]  /*0a60*/  STG.E desc[UR6][R12.64], R27 ;  /* 0x0000001b0c007986 */ /* 0x0003ea000c101906 */
[----:B------:R-:W-:Y:S05]  /*0a70*/  @P0 BRA `(.L_x_2) ;  /* 0xfffffffc003c0947 */ /* 0x000fea000383ffff */
.L_x_1:
[----:B------:R-:W-:-:S13]  /*0a80*/  ISETP.NE.AND P0, PT, R4, RZ, PT ;  /* 0x000000ff0400720c */ /* 0x000fda0003f05270 */
[----:B------:R-:W-:Y:S05]  /*0a90*/  @!P0 BRA `(.L_x_3) ;  /* 0x0000000000f08947 */ /* 0x000fea0003800000 */
[----:B------:R-:W-:-:S04]  /*0aa0*/  IADD3 R9, PT, PT, R4, -0x1, RZ ;  /* 0xffffffff04097810 */ /* 0x000fc80007ffe0ff */
[----:B------:R-:W-:Y:S02]  /*0ab0*/  ISETP.GE.U32.AND P0, PT, R9, 0x3, PT ;  /* 0x000000030900780c */ /* 0x000fe40003f06070 */
[----:B------:R-:W-:-:S11]  /*0ac0*/  LOP3.LUT P1, R9, R10, 0x3, RZ, 0xc0, !PT ;  /* 0x000000030a097812 */ /* 0x000fd6000782c0ff */
[----:B------:R-:W-:Y:S05]  /*0ad0*/  @!P0 BRA `(.L_x_4) ;  /* 0x0000000000688947 */ /* 0x000fea0003800000 */
[----:B------:R-:W0:Y:S01]  /*0ae0*/  LDC.64 R16, c[0x0][0x380] ;  /* 0x0000e000ff107b82 */ /* 0x000e220000000a00 */
[----:B------:R-:W-:Y:S01]  /*0af0*/  IADD3 R19, PT, PT, R6, R11, RZ ;  /* 0x0000000b06137210 */ /* 0x000fe20007ffe0ff */
[----:B------:R-:W-:-:S06]  /*0b00*/  IMAD R21, R11, R8, R7 ;  /* 0x000000080b157224 */ /* 0x000fcc00078e0207 */
[----:B------:R-:W2:Y:S01]  /*0b10*/  LDC.64 R14, c[0x0][0x388] ;  /* 0x0000e200ff0e7b82 */ /* 0x000ea20000000a00 */
[----:B0-----:R-:W-:-:S05]  /*0b20*/  IMAD.WIDE R16, R19, 0x4, R16 ;  /* 0x0000000413107825 */ /* 0x001fca00078e0210 */
[----:B------:R-:W1:Y:S01]  /*0b30*/  LDG.E R18, desc[UR6][R16.64] ;  /* 0x0000000610127981 */ /* 0x000e62000c1e1900 */
[----:B--2---:R-:W-:-:S05]  /*0b40*/  IMAD.WIDE R14, R21, 0x4, R14 ;  /* 0x00000004150e7825 */ /* 0x004fca00078e020e */
[----:B------:R-:W1:Y:S02]  /*0b50*/  LDG.E R19, desc[UR6][R14.64] ;  /* 0x000000060e137981 */ /* 0x000e64000c1e1900 */
[----:B-1---5:R-:W-:Y:S01]  /*0b60*/  FFMA R27, R18, R19, R27 ;  /* 0x00000013121b7223 */ /* 0x022fe2000000001b */
[----:B------:R-:W-:-:S04]  /*0b70*/  IMAD.WIDE R18, R8, 0x4, R14 ;  /* 0x0000000408127825 */ /* 0x000fc800078e020e */
[----:B------:R0:W-:Y:S04]  /*0b80*/  STG.E desc[UR6][R12.64], R27 ;  /* 0x0000001b0c007986 */ /* 0x0001e8000c101906 */
[----:B------:R-:W2:Y:S04]  /*0b90*/  LDG.E R20, desc[UR6][R16.64+0x4] ;  /* 0x0000040610147981 */ /* 0x000ea8000c1e1900 */
[----:B------:R-:W2:Y:S02]  /*0ba0*/  LDG.E R21, desc[UR6][R18.64] ;  /* 0x0000000612157981 */ /* 0x000ea4000c1e1900 */
[----:B--2---:R-:W-:Y:S01]  /*0bb0*/  FFMA R23, R20, R21, R27 ;  /* 0x0000001514177223 */ /* 0x004fe2000000001b */
[----:B------:R-:W-:-:S04]  /*0bc0*/  IMAD.WIDE R20, R8, 0x4, R18 ;  /* 0x0000000408147825 */ /* 0x000fc800078e0212 */
[----:B------:R2:W-:Y:S04]  /*0bd0*/  STG.E desc[UR6][R12.64], R23 ;  /* 0x000000170c007986 */ /* 0x0005e8000c101906 */
[----:B------:R-:W3:Y:S04]  /*0be0*/  LDG.E R22, desc[UR6][R16.64+0x8] ;  /* 0x0000080610167981 */ /* 0x000ee8000c1e1900 */
[----:B------:R-:W3:Y:S01]  /*0bf0*/  LDG.E R24, desc[UR6][R20.64] ;  /* 0x0000000614187981 */ /* 0x000ee2000c1e1900 */
[----:B------:R-:W-:-:S04]  /*0c00*/  IMAD.WIDE R14, R8, 0x4, R20 ;  /* 0x00000004080e7825 */ /* 0x000fc800078e0214 */
[----:B---3--:R-:W-:-:S05]  /*0c10*/  FFMA R25, R22, R24, R23 ;  /* 0x0000001816197223 */ /* 0x008fca0000000017 */
[----:B------:R2:W-:Y:S04]  /*0c20*/  STG.E desc[UR6][R12.64], R25 ;  /* 0x000000190c007986 */ /* 0x0005e8000c101906 */
[----:B------:R-:W0:Y:S04]  /*0c30*/  LDG.E R22, desc[UR6][R16.64+0xc] ;  /* 0x00000c0610167981 */ /* 0x000e28000c1e1900 */
[----:B------:R-:W0:Y:S01]  /*0c40*/  LDG.E R14, desc[UR6][R14.64] ;  /* 0x000000060e0e7981 */ /* 0x000e22000c1e1900 */
[----:B------:R-:W-:Y:S01]  /*0c50*/  IADD3 R11, PT, PT, R11, 0x4, RZ ;  /* 0x000000040b0b7810 */ /* 0x000fe20007ffe0ff */
[----:B0-----:R-:W-:-:S05]  /*0c60*/  FFMA R27, R22, R14, R25 ;  /* 0x0000000e161b7223 */ /* 0x001fca0000000019 */
[----:B------:R2:W-:Y:S02]  /*0c70*/  STG.E desc[UR6][R12.64], R27 ;  /* 0x0000001b0c007986 */ /* 0x0005e4000c101906 */
.L_x_4:
[----:B------:R-:W-:Y:S05]  /*0c80*/  @!P1 BRA `(.L_x_3) ;  /* 0x0000000000749947 */ /* 0x000fea0003800000 */
[----:B------:R-:W0:Y:S01]  /*0c90*/  LDC.64 R16, c[0x0][0x380] ;  /* 0x0000e000ff107b82 */ /* 0x000e220000000a00 */
[----:B------:R-:W-:-:S07]  /*0ca0*/  ISETP.NE.AND P0, PT, R9, 0x1, PT ;  /* 0x000000010900780c */ /* 0x000fce0003f05270 */
[----:B------:R-:W3:Y:S06]  /*0cb0*/  LDC.64 R14, c[0x0][0x388] ;  /* 0x0000e200ff0e7b82 */ /* 0x000eec0000000a00 */
[----:B------:R-:W-:Y:S01]  /*0cc0*/  @P0 IADD3 R9, PT, PT, R6, R11, RZ ;  /* 0x0000000b06090210 */ /* 0x000fe20007ffe0ff */
[----:B------:R-:W-:Y:S01]  /*0cd0*/  @P0 IMAD R19, R11, R8, R7 ;  /* 0x000000080b130224 */ /* 0x000fe200078e0207 */
[----:B-12---:R-:W1:Y:S03]  /*0ce0*/  LDC.64 R22, c[0x0][0x380] ;  /* 0x0000e000ff167b82 */ /* 0x006e660000000a00 */
[----:B0-----:R-:W-:-:S04]  /*0cf0*/  @P0 IMAD.WIDE R16, R9, 0x4, R16 ;  /* 0x0000000409100825 */ /* 0x001fc800078e0210 */
[----:B---3--:R-:W-:Y:S02]  /*0d00*/  @P0 IMAD.WIDE R18, R19, 0x4, R14 ;  /* 0x0000000413120825 */ /* 0x008fe400078e020e */
[----:B------:R-:W2:Y:S04]  /*0d10*/  @P0 LDG.E R14, desc[UR6][R16.64] ;  /* 0x00000006100e0981 */ /* 0x000ea8000c1e1900 */
[----:B------:R-:W2:Y:S01]  /*0d20*/  @P0 LDG.E R9, desc[UR6][R18.64] ;  /* 0x0000000612090981 */ /* 0x000ea2000c1e1900 */
[----:B------:R-:W-:Y:S01]  /*0d30*/  @P0 IMAD.WIDE R20, R8, 0x4, R18 ;  /* 0x0000000408140825 */ /* 0x000fe200078e0212 */
[----:B------:R-:W-:-:S04]  /*0d40*/  LOP3.LUT R10, R10, 0x1, RZ, 0xc0, !PT ;  /* 0x000000010a0a7812 */ /* 0x000fc800078ec0ff */
[----:B------:R-:W-:Y:S01]  /*0d50*/  ISETP.NE.U32.AND P1, PT, R10, 0x1, PT ;  /* 0x000000010a00780c */ /* 0x000fe20003f25070 */
[----:B--2--5:R-:W-:Y:S02]  /*0d60*/  @P0 FFMA R9, R14, R9, R27 ;  /* 0x000000090e090223 */ /* 0x024fe4000000001b */
[----:B------:R-:W0:Y:S03]  /*0d70*/  LDC.64 R14, c[0x0][0x388] ;  /* 0x0000e200ff0e7b82 */ /* 0x000e260000000a00 */
[----:B------:R2:W-:Y:S04]  /*0d80*/  @P0 STG.E desc[UR6][R12.64], R9 ;  /* 0x000000090c000986 */ /* 0x0005e8000c101906 */
[----:B------:R-:W3:Y:S04]  /*0d90*/  @P0 LDG.E R24, desc[UR6][R16.64+0x4] ;  /* 0x0000040610180981 */ /* 0x000ee8000c1e1900 */
[----:B------:R-:W3:Y:S01]  /*0da0*/  @P0 LDG.E R20, desc[UR6][R20.64] ;  /* 0x0000000614140981 */ /* 0x000ee2000c1e1900 */
[----:B------:R-:W-:-:S05]  /*0db0*/  @P0 VIADD R11, R11, 0x2 ;  /* 0x000000020b0b0836 */ /* 0x000fca0000000000 */
[----:B------:R-:W-:Y:S01]  /*0dc0*/  @!P1 IADD3 R19, PT, PT, R6, R11, RZ ;  /* 0x0000000b06139210 */ /* 0x000fe20007ffe0ff */
[----:B------:R-:W-:-:S04]  /*0dd0*/  @!P1 IMAD R11, R11, R8, R7 ;  /* 0x000000080b0b9224 */ /* 0x000fc800078e0207 */
[----:B-1----:R-:W-:-:S04]  /*0de0*/  @!P1 IMAD.WIDE R22, R19, 0x4, R22 ;  /* 0x0000000413169825 */ /* 0x002fc800078e0216 */
[----:B0-----:R-:W-:-:S04]  /*0df0*/  @!P1 IMAD.WIDE R14, R11, 0x4, R14 ;  /* 0x000000040b0e9825 */ /* 0x001fc800078e020e */
[----:B---3--:R-:W-:-:S05]  /*0e00*/  @P0 FFMA R27, R24, R20, R9 ;  /* 0x00000014181b0223 */ /* 0x008fca0000000009 */
[----:B------:R0:W-:Y:S04]  /*0e10*/  @P0 STG.E desc[UR6][R12.64], R27 ;  /* 0x0000001b0c000986 */ /* 0x0001e8000c101906 */
[----:B------:R-:W2:Y:S04]  /*0e20*/  @!P1 LDG.E R22, desc[UR6][R22.64] ;  /* 0x0000000616169981 */ /* 0x000ea8000c1e1900 */
[----:B------:R-:W2:Y:S02]  /*0e30*/  @!P1 LDG.E R14, desc[UR6][R14.64] ;  /* 0x000000060e0e9981 */ /* 0x000ea4000c1e1900 */
[----:B--2---:R-:W-:-:S05]  /*0e40*/  @!P1 FFMA R9, R22, R14, R27 ;  /* 0x0000000e16099223 */ /* 0x004fca000000001b */
[----:B------:R0:W-:Y:S02]  /*0e50*/  @!P1 STG.E desc[UR6][R12.64], R9 ;  /* 0x000000090c009986 */ /* 0x0001e4000c101906 */
.L_x_3:
[----:B------:R-:W-:Y:S02]  /*0e60*/  IADD3 R7, PT, PT, R7, 0x1, RZ ;  /* 0x0000000107077810 */ /* 0x000fe40007ffe0ff */
[----:B------:R-:W-:-:S04]  /*0e70*/  IADD3 R8, PT, PT, R0, R3, RZ ;  /* 0x0000000300087210 */ /* 0x000fc80007ffe0ff */
[----:B------:R-:W-:-:S13]  /*0e80*/  ISETP.GE.AND P0, PT, R7, R8, PT ;  /* 0x000000080700720c */ /* 0x000fda0003f06270 */
[----:B------:R-:W-:Y:S05]  /*0e90*/  @!P0 BRA `(.L_x_5) ;  /* 0xfffffff800008947 */ /* 0x000fea000383ffff */
[----:B------:R-:W-:Y:S05]  /*0ea0*/  BSYNC.RECONVERGENT B0 ;  /* 0x0000000000007941 */ /* 0x000fea0003800200 */
.L_x_0:
[----:B------:R-:W-:-:S04]  /*0eb0*/  IADD3 R2, PT, PT, R2, 0x1, RZ ;  /* 0x0000000102027810 */ /* 0x000fc80007ffe0ff */
[----:B------:R-:W-:-:S13]  /*0ec0*/  ISETP.GE.AND P0, PT, R2, R5, PT ;  /* 0x000000050200720c */ /* 0x000fda0003f06270 */
[----:B------:R-:W-:Y:S05]  /*0ed0*/  @!P0 BRA `(.L_x_6) ;  /* 0xfffffff400d88947 */ /* 0x000fea000383ffff */
[----:B------:R-:W-:Y:S05]  /*0ee0*/  EXIT ;  /* 0x000000000000794d */ /* 0x000fea0003800000 */
.L_x_7:
[----:B------:R-:W-:-:S00]  /*0ef0*/  BRA `(.L_x_7) ;  /* 0xfffffffc00fc7947 */ /* 0x000fc0000383ffff */
[----:B------:R-:W-:-:S00]  /*0f00*/  NOP ;  /* 0x0000000000007918 */ /* 0x000fc00000000000 */
[----:B------:R-:W-:-:S00]  /*0f10*/  NOP ;  /* 0x0000000000007918 */ /* 0x000fc00000000000 */
[----:B------:R-:W-:-:S00]  /*0f20*/  NOP ;  /* 0x0000000000007918 */ /* 0x000fc00000000000 */
[----:B------:R-:W-:-:S00]  /*0f30*/  NOP ;  /* 0x0000000000007918 */ /* 0x000fc00000000000 */
[----:B------:R-:W-:-:S00]  /*0f40*/  NOP ;  /* 0x0000000000007918 */ /* 0x000fc00000000000 */
[----:B------:R-:W-:-:S00]  /*0f50*/  NOP ;  /* 0x0000000000007918 */ /* 0x000fc00000000000 */
[----:B------:R-:W-:-:S00]  /*0f60*/  NOP ;  /* 0x0000000000007918 */ /* 0x000fc00000000000 */
[----:B------:R-:W-:-:S00]  /*0f70*/  NOP ;  /* 0x0000000000007918 */ /* 0x000fc00000000000 */
.L_x_8:


//--------------------- .nv.shared.reserved.0     --------------------------
	.section	.nv.shared.reserved.0,"aw",@nobits
	.weak		__nv_reservedSMEM_offset_0_alias
	.size		__nv_reservedSMEM_offset_0_alias, 0, 64
	.other		__nv_reservedSMEM_offset_0_alias,@"STO_CUDA_RESERVED_SHARED STV_DEFAULT"
__nv_reservedSMEM_offset_0_alias:
	.zero		0
	.zero		64


//--------------------- .nv.constant0._Z6matmulPfS_S_iii --------------------------
	.section	.nv.constant0._Z6matmulPfS_S_iii,"a",@progbits
	.sectionflags	@""
	.align	4
.nv.constant0._Z6matmulPfS_S_iii:
	.zero		932


//--------------------- SYMBOLS --------------------------

	.type		.nv.reservedSmem.offset0,@object
	.size		.nv.reservedSmem.offset0,0x4
